	.headerflags	@"EF_CUDA_TEXMODE_UNIFIED EF_CUDA_64BIT_ADDRESS EF_CUDA_ACCELERATORS EF_CUDA_SM90 EF_CUDA_VIRTUAL_SM(EF_CUDA_SM90)"
	.elftype	@"ET_EXEC"


//--------------------- .nv.info                  --------------------------
	.section	.nv.info,"",@"SHT_CUDA_INFO"
	.align	4


	//----- nvinfo : EIATTR_REGCOUNT
	.align		4
        /*0000*/ 	.byte	0x04, 0x2f
        /*0002*/ 	.short	(.L_3 - .L_2)
	.align		4
.L_2:
        /*0004*/ 	.word	index@(triton_poi_fused__native_batch_norm_legit_no_training_add_convolution_71)
        /*0008*/ 	.word	0x00000020


	//----- nvinfo : EIATTR_MIN_STACK_SIZE
	.align		4
.L_3:
        /*000c*/ 	.byte	0x04, 0x12
        /*000e*/ 	.short	(.L_5 - .L_4)
	.align		4
.L_4:
        /*0010*/ 	.word	index@(triton_poi_fused__native_batch_norm_legit_no_training_add_convolution_71)
        /*0014*/ 	.word	0x00000000


	//----- nvinfo : EIATTR_FRAME_SIZE
	.align		4
.L_5:
        /*0018*/ 	.byte	0x04, 0x11
        /*001a*/ 	.short	(.L_7 - .L_6)
	.align		4
.L_6:
        /*001c*/ 	.word	index@(triton_poi_fused__native_batch_norm_legit_no_training_add_convolution_71)
        /*0020*/ 	.word	0x00000000


	//----- nvinfo : EIATTR_MIN_STACK_SIZE
	.align		4
.L_7:
        /*0024*/ 	.byte	0x04, 0x12
        /*0026*/ 	.short	(.L_9 - .L_8)
	.align		4
.L_8:
        /*0028*/ 	.word	index@(triton_poi_fused__native_batch_norm_legit_no_training_add_convolution_71)
        /*002c*/ 	.word	0x00000000
.L_9:


//--------------------- .nv.info.triton_poi_fused__native_batch_norm_legit_no_training_add_convolution_71 --------------------------
	.section	.nv.info.triton_poi_fused__native_batch_norm_legit_no_training_add_convolution_71,"",@"SHT_CUDA_INFO"
	.sectionflags	@""
	.align	4


	//----- nvinfo : EIATTR_CUDA_API_VERSION
	.align		4
        /*0000*/ 	.byte	0x04, 0x37
        /*0002*/ 	.short	(.L_11 - .L_10)
.L_10:
        /*0004*/ 	.word	0x0000007c


	//----- nvinfo : EIATTR_KPARAM_INFO
	.align		4
.L_11:
        /*0008*/ 	.byte	0x04, 0x17
        /*000a*/ 	.short	(.L_13 - .L_12)
.L_12:
        /*000c*/ 	.word	0x00000000
        /*0010*/ 	.short	0x000d
        /*0012*/ 	.short	0x0068
        /*0014*/ 	.byte	0x00, 0xf0, 0x11, 0x00


	//----- nvinfo : EIATTR_KPARAM_INFO
	.align		4
.L_13:
        /*0018*/ 	.byte	0x04, 0x17
        /*001a*/ 	.short	(.L_15 - .L_14)
.L_14:
        /*001c*/ 	.word	0x00000000
        /*0020*/ 	.short	0x000c
        /*0022*/ 	.short	0x0060
        /*0024*/ 	.byte	0x00, 0xf4, 0x21, 0x00


	//----- nvinfo : EIATTR_KPARAM_INFO
	.align		4
.L_15:
        /*0028*/ 	.byte	0x04, 0x17
        /*002a*/ 	.short	(.L_17 - .L_16)
.L_16:
        /*002c*/ 	.word	0x00000000
        /*0030*/ 	.short	0x000b
        /*0032*/ 	.short	0x0058
        /*0034*/ 	.byte	0x00, 0xf4, 0x21, 0x00


	//----- nvinfo : EIATTR_KPARAM_INFO
	.align		4
.L_17:
        /*0038*/ 	.byte	0x04, 0x17
        /*003a*/ 	.short	(.L_19 - .L_18)
.L_18:
        /*003c*/ 	.word	0x00000000
        /*0040*/ 	.short	0x000a
        /*0042*/ 	.short	0x0050
        /*0044*/ 	.byte	0x00, 0xf4, 0x21, 0x00


	//----- nvinfo : EIATTR_KPARAM_INFO
	.align		4
.L_19:
        /*0048*/ 	.byte	0x04, 0x17
        /*004a*/ 	.short	(.L_21 - .L_20)
.L_20:
        /*004c*/ 	.word	0x00000000
        /*0050*/ 	.short	0x0009
        /*0052*/ 	.short	0x0048
        /*0054*/ 	.byte	0x00, 0xf4, 0x21, 0x00


	//----- nvinfo : EIATTR_KPARAM_INFO
	.align		4
.L_21:
        /*0058*/ 	.byte	0x04, 0x17
        /*005a*/ 	.short	(.L_23 - .L_22)
.L_22:
        /*005c*/ 	.word	0x00000000
        /*0060*/ 	.short	0x0008
        /*0062*/ 	.short	0x0040
        /*0064*/ 	.byte	0x00, 0xf4, 0x21, 0x00


	//----- nvinfo : EIATTR_KPARAM_INFO
	.align		4
.L_23:
        /*0068*/ 	.byte	0x04, 0x17
        /*006a*/ 	.short	(.L_25 - .L_24)
.L_24:
        /*006c*/ 	.word	0x00000000
        /*0070*/ 	.short	0x0007
        /*0072*/ 	.short	0x0038
        /*0074*/ 	.byte	0x00, 0xf4, 0x21, 0x00


	//----- nvinfo : EIATTR_KPARAM_INFO
	.align		4
.L_25:
        /*0078*/ 	.byte	0x04, 0x17
        /*007a*/ 	.short	(.L_27 - .L_26)
.L_26:
        /*007c*/ 	.word	0x00000000
        /*0080*/ 	.short	0x0006
        /*0082*/ 	.short	0x0030
        /*0084*/ 	.byte	0x00, 0xf4, 0x21, 0x00


	//----- nvinfo : EIATTR_KPARAM_INFO
	.align		4
.L_27:
        /*0088*/ 	.byte	0x04, 0x17
        /*008a*/ 	.short	(.L_29 - .L_28)
.L_28:
        /*008c*/ 	.word	0x00000000
        /*0090*/ 	.short	0x0005
        /*0092*/ 	.short	0x0028
        /*0094*/ 	.byte	0x00, 0xf4, 0x21, 0x00


	//----- nvinfo : EIATTR_KPARAM_INFO
	.align		4
.L_29:
        /*0098*/ 	.byte	0x04, 0x17
        /*009a*/ 	.short	(.L_31 - .L_30)
.L_30:
        /*009c*/ 	.word	0x00000000
        /*00a0*/ 	.short	0x0004
        /*00a2*/ 	.short	0x0020
        /*00a4*/ 	.byte	0x00, 0xf4, 0x21, 0x00


	//----- nvinfo : EIATTR_KPARAM_INFO
	.align		4
.L_31:
        /*00a8*/ 	.byte	0x04, 0x17
        /*00aa*/ 	.short	(.L_33 - .L_32)
.L_32:
        /*00ac*/ 	.word	0x00000000
        /*00b0*/ 	.short	0x0003
        /*00b2*/ 	.short	0x0018
        /*00b4*/ 	.byte	0x00, 0xf4, 0x21, 0x00


	//----- nvinfo : EIATTR_KPARAM_INFO
	.align		4
.L_33:
        /*00b8*/ 	.byte	0x04, 0x17
        /*00ba*/ 	.short	(.L_35 - .L_34)
.L_34:
        /*00bc*/ 	.word	0x00000000
        /*00c0*/ 	.short	0x0002
        /*00c2*/ 	.short	0x0010
        /*00c4*/ 	.byte	0x00, 0xf4, 0x21, 0x00


	//----- nvinfo : EIATTR_KPARAM_INFO
	.align		4
.L_35:
        /*00c8*/ 	.byte	0x04, 0x17
        /*00ca*/ 	.short	(.L_37 - .L_36)
.L_36:
        /*00cc*/ 	.word	0x00000000
        /*00d0*/ 	.short	0x0001
        /*00d2*/ 	.short	0x0008
        /*00d4*/ 	.byte	0x00, 0xf4, 0x21, 0x00


	//----- nvinfo : EIATTR_KPARAM_INFO
	.align		4
.L_37:
        /*00d8*/ 	.byte	0x04, 0x17
        /*00da*/ 	.short	(.L_39 - .L_38)
.L_38:
        /*00dc*/ 	.word	0x00000000
        /*00e0*/ 	.short	0x0000
        /*00e2*/ 	.short	0x0000
        /*00e4*/ 	.byte	0x00, 0xf4, 0x21, 0x00


	//----- nvinfo : EIATTR_SPARSE_MMA_MASK
	.align		4
.L_39:
        /*00e8*/ 	.byte	0x03, 0x50
        /*00ea*/ 	.short	0x0000


	//----- nvinfo : EIATTR_MAXREG_COUNT
	.align		4
        /*00ec*/ 	.byte	0x03, 0x1b
        /*00ee*/ 	.short	0x00ff


	//----- nvinfo : EIATTR_EXIT_INSTR_OFFSETS
	.align		4
        /*00f0*/ 	.byte	0x04, 0x1c
        /*00f2*/ 	.short	(.L_41 - .L_40)


	//   ....[0]....
.L_40:
        /*00f4*/ 	.word	0x000007c0


	//   ....[1]....
        /*00f8*/ 	.word	0x000007e0


	//----- nvinfo : EIATTR_REQNTID
	.align		4
.L_41:
        /*00fc*/ 	.byte	0x04, 0x10
        /*00fe*/ 	.short	(.L_43 - .L_42)
.L_42:
        /*0100*/ 	.word	0x00000080
        /*0104*/ 	.word	0x00000001
        /*0108*/ 	.word	0x00000001


	//----- nvinfo : EIATTR_CBANK_PARAM_SIZE
	.align		4
.L_43:
        /*010c*/ 	.byte	0x03, 0x19
        /*010e*/ 	.short	0x006c


	//----- nvinfo : EIATTR_PARAM_CBANK
	.align		4
        /*0110*/ 	.byte	0x04, 0x0a
        /*0112*/ 	.short	(.L_45 - .L_44)
	.align		4
.L_44:
        /*0114*/ 	.word	index@(.nv.constant0.triton_poi_fused__native_batch_norm_legit_no_training_add_convolution_71)
        /*0118*/ 	.short	0x0210
        /*011a*/ 	.short	0x006c


	//----- nvinfo : EIATTR_SW_WAR
	.align		4
.L_45:
        /*011c*/ 	.byte	0x04, 0x36
        /*011e*/ 	.short	(.L_47 - .L_46)
.L_46:
        /*0120*/ 	.word	0x00000008
.L_47:


//--------------------- .nv.callgraph             --------------------------
	.section	.nv.callgraph,"",@"SHT_CUDA_CALLGRAPH"
	.align	4
	.sectionentsize	8
	.align		4
        /*0000*/ 	.word	0x00000000
	.align		4
        /*0004*/ 	.word	0xffffffff
	.align		4
        /*0008*/ 	.word	0x00000000
	.align		4
        /*000c*/ 	.word	0xfffffffe
	.align		4
        /*0010*/ 	.word	0x00000000
	.align		4
        /*0014*/ 	.word	0xfffffffd
	.align		4
        /*0018*/ 	.word	0x00000000
	.align		4
        /*001c*/ 	.word	0xfffffffc


//--------------------- .nv.constant4             --------------------------
	.section	.nv.constant4,"a",@progbits
	.align	8
	.align		8
.nv.constant4:
        /*0000*/ 	.dword	_$_str
	.align		8
        /*0008*/ 	.dword	_$_str_$_2


//--------------------- .text.triton_poi_fused__native_batch_norm_legit_no_training_add_convolution_71 --------------------------
	.section	.text.triton_poi_fused__native_batch_norm_legit_no_training_add_convolution_71,"ax",@progbits
	.align	128
        .global         triton_poi_fused__native_batch_norm_legit_no_training_add_convolution_71
        .type           triton_poi_fused__native_batch_norm_legit_no_training_add_convolution_71,@function
        .size           triton_poi_fused__native_batch_norm_legit_no_training_add_convolution_71,(.L_x_1 - triton_poi_fused__native_batch_norm_legit_no_training_add_convolution_71)
        .other          triton_poi_fused__native_batch_norm_legit_no_training_add_convolution_71,@"STO_CUDA_ENTRY STV_DEFAULT"
triton_poi_fused__native_batch_norm_legit_no_training_add_convolution_71:
.text.triton_poi_fused__native_batch_norm_legit_no_training_add_convolution_71:
[----:B------:R-:W0:Y:S01]  /*0000*/  LDC R1, c[0x0][0x28] ;  /* 0x00000a00ff017b82 */ /* 0x000e220000000800 */
[----:B------:R-:W1:Y:S01]  /*0010*/  S2R R0, SR_TID.X ;  /* 0x0000000000007919 */ /* 0x000e620000002100 */
[----:B------:R-:W-:-:S06]  /*0020*/  HFMA2.MMA R4, -RZ, RZ, 0, 0 ;  /* 0x00000000ff047435 */ /* 0x000fcc00000001ff */
[----:B------:R-:W2:Y:S01]  /*0030*/  LDC.64 R8, c[0x0][0x238] ;  /* 0x00008e00ff087b82 */ /* 0x000ea20000000a00 */
[----:B------:R-:W-:Y:S01]  /*0040*/  ULDC.64 UR4, c[0x0][0x208] ;  /* 0x0000820000047ab9 */ /* 0x000fe20000000a00 */
[----:B------:R-:W3:Y:S06]  /*0050*/  S2R R5, SR_CTAID.X ;  /* 0x0000000000057919 */ /* 0x000eec0000002500 */
[----:B------:R-:W4:Y:S08]  /*0060*/  LDC.64 R28, c[0x0][0x258] ;  /* 0x00009600ff1c7b82 */ /* 0x000f300000000a00 */
[----:B------:R-:W5:Y:S08]  /*0070*/  LDC.64 R22, c[0x0][0x220] ;  /* 0x00008800ff167b82 */ /* 0x000f700000000a00 */
[----:B------:R-:W5:Y:S01]  /*0080*/  LDC.64 R26, c[0x0][0x210] ;  /* 0x00008400ff1a7b82 */ /* 0x000f620000000a00 */
[----:B-1----:R-:W-:-:S07]  /*0090*/  SHF.L.U32 R0, R0, 0x1, RZ ;  /* 0x0000000100007819 */ /* 0x002fce00000006ff */
[----:B------:R-:W1:Y:S01]  /*00a0*/  LDC.64 R12, c[0x0][0x230] ;  /* 0x00008c00ff0c7b82 */ /* 0x000e620000000a00 */
[----:B------:R-:W-:-:S04]  /*00b0*/  LOP3.LUT R0, R0, 0xfe, RZ, 0xc0, !PT ;  /* 0x000000fe00007812 */ /* 0x000fc800078ec0ff */
[----:B---3--:R-:W-:-:S03]  /*00c0*/  LEA R5, R5, R0, 0x8 ;  /* 0x0000000005057211 */ /* 0x008fc600078e40ff */
[----:B------:R-:W3:Y:S01]  /*00d0*/  LDC.64 R18, c[0x0][0x240] ;  /* 0x00009000ff127b82 */ /* 0x000ee20000000a00 */
[C---:B------:R-:W-:Y:S01]  /*00e0*/  ISETP.GE.AND P0, PT, R5.reuse, 0x1ce0, PT ;  /* 0x00001ce00500780c */ /* 0x040fe20003f06270 */
[----:B------:R-:W-:-:S05]  /*00f0*/  IMAD.HI R0, R5, -0x7225adfd, R4 ;  /* 0x8dda520305007827 */ /* 0x000fca00078e0204 */
[----:B------:R-:W-:Y:S01]  /*0100*/  SHF.R.U32.HI R3, RZ, 0x1f, R0 ;  /* 0x0000001fff037819 */ /* 0x000fe20000011600 */
[----:B------:R-:W3:Y:S03]  /*0110*/  LDC.64 R16, c[0x0][0x248] ;  /* 0x00009200ff107b82 */ /* 0x000ee60000000a00 */
[----:B------:R-:W-:-:S05]  /*0120*/  LEA.HI.SX32 R3, R0, R3, 0x18 ;  /* 0x0000000300037211 */ /* 0x000fca00078fc2ff */
[----:B------:R-:W-:Y:S01]  /*0130*/  IMAD R0, R3, -0x1ce, R5 ;  /* 0xfffffe3203007824 */ /* 0x000fe200078e0205 */
[----:B------:R-:W-:-:S03]  /*0140*/  CS2R R2, SRZ ;  /* 0x0000000000027805 */ /* 0x000fc6000001ff00 */
[----:B--2---:R-:W-:-:S05]  /*0150*/  IMAD.WIDE R8, R0, 0x4, R8 ;  /* 0x0000000400087825 */ /* 0x004fca00078e0208 */
[----:B------:R2:W3:Y:S01]  /*0160*/  @!P0 LDG.E.EL.64 R2, desc[UR4][R8.64] ;  /* 0x0000000408028981 */ /* 0x0004e2000c2e1b00 */
[----:B------:R-:W-:Y:S02]  /*0170*/  CS2R R14, SRZ ;  /* 0x00000000000e7805 */ /* 0x000fe4000001ff00 */
[----:B------:R-:W-:Y:S01]  /*0180*/  CS2R R6, SRZ ;  /* 0x0000000000067805 */ /* 0x000fe2000001ff00 */
[----:B----4-:R-:W-:Y:S01]  /*0190*/  IMAD.WIDE R28, R0, 0x4, R28 ;  /* 0x00000004001c7825 */ /* 0x010fe200078e021c */
[----:B------:R-:W-:-:S03]  /*01a0*/  CS2R R10, SRZ ;  /* 0x00000000000a7805 */ /* 0x000fc6000001ff00 */
[C---:B-----5:R-:W-:Y:S01]  /*01b0*/  IMAD.WIDE R22, R0.reuse, 0x4, R22 ;  /* 0x0000000400167825 */ /* 0x060fe200078e0216 */
[----:B------:R3:W4:Y:S01]  /*01c0*/  @!P0 LDG.E.EL.64 R14, desc[UR4][R28.64] ;  /* 0x000000041c0e8981 */ /* 0x000722000c2e1b00 */
[----:B--2---:R-:W-:Y:S02]  /*01d0*/  CS2R R8, SRZ ;  /* 0x0000000000087805 */ /* 0x004fe4000001ff00 */
[----:B0-----:R-:W-:Y:S01]  /*01e0*/  IMAD.WIDE R26, R5, 0x4, R26 ;  /* 0x00000004051a7825 */ /* 0x001fe200078e021a */
[----:B------:R-:W2:Y:S03]  /*01f0*/  @!P0 LDG.E.EL.64 R6, desc[UR4][R22.64] ;  /* 0x0000000416068981 */ /* 0x000ea6000c2e1b00 */
[----:B-1----:R-:W-:Y:S01]  /*0200*/  IMAD.WIDE R24, R0, 0x4, R12 ;  /* 0x0000000400187825 */ /* 0x002fe200078e020c */
[----:B------:R-:W2:Y:S04]  /*0210*/  @!P0 LDG.E.64 R8, desc[UR4][R26.64] ;  /* 0x000000041a088981 */ /* 0x000ea8000c1e1b00 */
[----:B------:R-:W5:Y:S01]  /*0220*/  @!P0 LDG.E.EL.64 R10, desc[UR4][R24.64] ;  /* 0x00000004180a8981 */ /* 0x000f62000c2e1b00 */
[----:B------:R-:W-:-:S02]  /*0230*/  CS2R R20, SRZ ;  /* 0x0000000000147805 */ /* 0x000fc4000001ff00 */
[----:B------:R-:W-:Y:S01]  /*0240*/  CS2R R12, SRZ ;  /* 0x00000000000c7805 */ /* 0x000fe2000001ff00 */
[C---:B---3--:R-:W-:Y:S02]  /*0250*/  IMAD.WIDE R28, R0.reuse, 0x4, R18 ;  /* 0x00000004001c7825 */ /* 0x048fe400078e0212 */
[----:B------:R-:W0:Y:S02]  /*0260*/  LDC.64 R18, c[0x0][0x228] ;  /* 0x00008a00ff127b82 */ /* 0x000e240000000a00 */
[C---:B------:R-:W-:Y:S01]  /*0270*/  IMAD.WIDE R16, R0.reuse, 0x4, R16 ;  /* 0x0000000400107825 */ /* 0x040fe200078e0210 */
[----:B------:R1:W3:Y:S04]  /*0280*/  @!P0 LDG.E.EL.64 R20, desc[UR4][R28.64] ;  /* 0x000000041c148981 */ /* 0x0002e8000c2e1b00 */
[----:B------:R0:W3:Y:S01]  /*0290*/  @!P0 LDG.E.EL.64 R12, desc[UR4][R16.64] ;  /* 0x00000004100c8981 */ /* 0x0000e2000c2e1b00 */
[----:B-1----:R-:W1:Y:S02]  /*02a0*/  LDC.64 R28, c[0x0][0x250] ;  /* 0x00009400ff1c7b82 */ /* 0x002e640000000a00 */
[----:B-1----:R-:W-:-:S04]  /*02b0*/  IMAD.WIDE R28, R0, 0x4, R28 ;  /* 0x00000004001c7825 */ /* 0x002fc800078e021c */
[----:B------:R-:W-:Y:S01]  /*02c0*/  FADD R2, R2, 9.9999997473787516356e-06 ;  /* 0x3727c5ac02027421 */ /* 0x000fe20000000000 */
[----:B------:R-:W-:-:S03]  /*02d0*/  FADD R3, R3, 9.9999997473787516356e-06 ;  /* 0x3727c5ac03037421 */ /* 0x000fc60000000000 */
[----:B------:R-:W1:Y:S01]  /*02e0*/  MUFU.SQRT R4, R2 ;  /* 0x0000000200047308 */ /* 0x000e620000002000 */
[----:B----4-:R-:W-:Y:S01]  /*02f0*/  FADD R24, R14, 9.9999997473787516356e-06 ;  /* 0x3727c5ac0e187421 */ /* 0x010fe20000000000 */
[----:B------:R-:W-:Y:S01]  /*0300*/  FADD R25, R15, 9.9999997473787516356e-06 ;  /* 0x3727c5ac0f197421 */ /* 0x000fe20000000000 */
[----:B0-----:R-:W-:-:S05]  /*0310*/  IMAD.WIDE R14, R0, 0x4, R18 ;  /* 0x00000004000e7825 */ /* 0x001fca00078e0212 */
[----:B------:R-:W0:Y:S01]  /*0320*/  MUFU.SQRT R3, R3 ;  /* 0x0000000300037308 */ /* 0x000e220000002000 */
[----:B--2---:R-:W-:Y:S01]  /*0330*/  FADD R6, R6, R8 ;  /* 0x0000000806067221 */ /* 0x004fe20000000000 */
[----:B-1----:R-:W-:-:S06]  /*0340*/  FSETP.GT.AND P1, PT, R4, 8.50705917302346158658e+37, PT ;  /* 0x7e8000000400780b */ /* 0x002fcc0003f24000 */
[----:B------:R-:W-:Y:S01]  /*0350*/  MUFU.SQRT R8, R24 ;  /* 0x0000001800087308 */ /* 0x000fe20000002000 */
[----:B------:R-:W-:Y:S01]  /*0360*/  FSETP.GEU.AND P2, PT, R4, 1.175494350822287508e-38, PT ;  /* 0x008000000400780b */ /* 0x000fe20003f4e000 */
[----:B-----5:R-:W-:Y:S01]  /*0370*/  FADD R10, R6, -R10 ;  /* 0x8000000a060a7221 */ /* 0x020fe20000000000 */
[----:B0-----:R-:W-:-:S05]  /*0380*/  FSETP.GEU.AND P4, PT, R3, 1.175494350822287508e-38, PT ;  /* 0x008000000300780b */ /* 0x001fca0003f8e000 */
[----:B------:R-:W-:Y:S01]  /*0390*/  MUFU.SQRT R25, R25 ;  /* 0x0000001900197308 */ /* 0x000fe20000002000 */
[----:B------:R-:W-:-:S05]  /*03a0*/  @P1 FMUL R4, R4, 0.25 ;  /* 0x3e80000004041820 */ /* 0x000fca0000400000 */
[----:B------:R-:W-:-:S04]  /*03b0*/  @!P2 FMUL R4, R4, 16777216 ;  /* 0x4b8000000404a820 */ /* 0x000fc80000400000 */
[----:B------:R0:W1:Y:S02]  /*03c0*/  MUFU.RCP R22, R4 ;  /* 0x0000000400167308 */ /* 0x0000640000001000 */
[----:B0-----:R-:W-:-:S04]  /*03d0*/  MOV R4, 0x3e800000 ;  /* 0x3e80000000047802 */ /* 0x001fc80000000f00 */
[----:B------:R-:W-:Y:S02]  /*03e0*/  FSEL R17, R4, 1, P1 ;  /* 0x3f80000004117808 */ /* 0x000fe40000800000 */
[----:B------:R-:W-:-:S03]  /*03f0*/  FSETP.GT.AND P1, PT, R3, 8.50705917302346158658e+37, PT ;  /* 0x7e8000000300780b */ /* 0x000fc60003f24000 */
[----:B------:R-:W-:-:S04]  /*0400*/  @!P2 FMUL R17, R17, 16777216 ;  /* 0x4b8000001111a820 */ /* 0x000fc80000400000 */
[----:B-1----:R-:W-:Y:S02]  /*0410*/  FMUL R17, R22, R17 ;  /* 0x0000001116117220 */ /* 0x002fe40000400000 */
[----:B------:R-:W0:Y:S02]  /*0420*/  LDC.64 R22, c[0x0][0x260] ;  /* 0x00009800ff167b82 */ /* 0x000e240000000a00 */
[----:B------:R-:W-:Y:S01]  /*0430*/  FMUL R2, R17, R10 ;  /* 0x0000000a11027220 */ /* 0x000fe20000400000 */
[----:B------:R-:W-:Y:S02]  /*0440*/  CS2R R16, SRZ ;  /* 0x0000000000107805 */ /* 0x000fe4000001ff00 */
[C---:B------:R-:W-:Y:S01]  /*0450*/  FSETP.GT.AND P2, PT, R8.reuse, 8.50705917302346158658e+37, PT ;  /* 0x7e8000000800780b */ /* 0x040fe20003f44000 */
[----:B------:R-:W-:Y:S01]  /*0460*/  @P1 FMUL R3, R3, 0.25 ;  /* 0x3e80000003031820 */ /* 0x000fe20000400000 */
[----:B------:R-:W-:Y:S02]  /*0470*/  FSETP.GEU.AND P5, PT, R8, 1.175494350822287508e-38, PT ;  /* 0x008000000800780b */ /* 0x000fe40003fae000 */
[----:B------:R-:W-:-:S02]  /*0480*/  CS2R R18, SRZ ;  /* 0x0000000000127805 */ /* 0x000fc4000001ff00 */
[----:B------:R-:W-:Y:S01]  /*0490*/  FSETP.GT.AND P3, PT, R25, 8.50705917302346158658e+37, PT ;  /* 0x7e8000001900780b */ /* 0x000fe20003f64000 */
[----:B------:R1:W2:Y:S01]  /*04a0*/  @!P0 LDG.E.EL.64 R16, desc[UR4][R14.64] ;  /* 0x000000040e108981 */ /* 0x0002a2000c2e1b00 */
[----:B------:R-:W-:Y:S01]  /*04b0*/  @!P4 FMUL R3, R3, 16777216 ;  /* 0x4b8000000303c820 */ /* 0x000fe20000400000 */
[C---:B------:R-:W-:Y:S01]  /*04c0*/  FSETP.GEU.AND P6, PT, R25.reuse, 1.175494350822287508e-38, PT ;  /* 0x008000001900780b */ /* 0x040fe20003fce000 */
[----:B---3--:R-:W-:Y:S01]  /*04d0*/  FFMA R2, R2, R20, R12 ;  /* 0x0000001402027223 */ /* 0x008fe2000000000c */
[----:B------:R3:W4:Y:S01]  /*04e0*/  @!P0 LDG.E.EL.64 R18, desc[UR4][R28.64] ;  /* 0x000000041c128981 */ /* 0x000722000c2e1b00 */
[----:B-1----:R-:W-:Y:S01]  /*04f0*/  CS2R R14, SRZ ;  /* 0x00000000000e7805 */ /* 0x002fe2000001ff00 */
[----:B0-----:R-:W-:Y:S01]  /*0500*/  IMAD.WIDE R22, R0, 0x4, R22 ;  /* 0x0000000400167825 */ /* 0x001fe200078e0216 */
[----:B------:R-:W0:Y:S03]  /*0510*/  MUFU.RCP R3, R3 ;  /* 0x0000000300037308 */ /* 0x000e260000001000 */
[----:B------:R-:W-:Y:S01]  /*0520*/  @P2 FMUL R8, R8, 0.25 ;  /* 0x3e80000008082820 */ /* 0x000fe20000400000 */
[----:B---3--:R-:W1:Y:S01]  /*0530*/  LDC.64 R28, c[0x0][0x268] ;  /* 0x00009a00ff1c7b82 */ /* 0x008e620000000a00 */
[----:B------:R3:W5:Y:S07]  /*0540*/  @!P0 LDG.E.EL.64 R14, desc[UR4][R22.64] ;  /* 0x00000004160e8981 */ /* 0x00076e000c2e1b00 */
[----:B---3--:R-:W3:Y:S01]  /*0550*/  LDC.64 R22, c[0x0][0x218] ;  /* 0x00008600ff167b82 */ /* 0x008ee20000000a00 */
[----:B------:R-:W-:Y:S01]  /*0560*/  @!P5 FMUL R8, R8, 16777216 ;  /* 0x4b8000000808d820 */ /* 0x000fe20000400000 */
[----:B------:R-:W-:Y:S01]  /*0570*/  @P3 FMUL R25, R25, 0.25 ;  /* 0x3e80000019193820 */ /* 0x000fe20000400000 */
[----:B------:R-:W-:-:S03]  /*0580*/  FSEL R12, R4, 1, P1 ;  /* 0x3f800000040c7808 */ /* 0x000fc60000800000 */
[----:B------:R-:W-:Y:S01]  /*0590*/  @!P6 FMUL R25, R25, 16777216 ;  /* 0x4b8000001919e820 */ /* 0x000fe20000400000 */
[----:B------:R-:W1:Y:S01]  /*05a0*/  MUFU.RCP R8, R8 ;  /* 0x0000000800087308 */ /* 0x000e620000001000 */
[----:B------:R-:W-:-:S04]  /*05b0*/  @!P4 FMUL R12, R12, 16777216 ;  /* 0x4b8000000c0cc820 */ /* 0x000fc80000400000 */
[----:B0-----:R-:W-:-:S03]  /*05c0*/  FMUL R3, R3, R12 ;  /* 0x0000000c03037220 */ /* 0x001fc60000400000 */
[----:B------:R0:W1:Y:S01]  /*05d0*/  MUFU.RCP R10, R25 ;  /* 0x00000019000a7308 */ /* 0x0000620000001000 */
[----:B------:R-:W-:Y:S02]  /*05e0*/  FSEL R12, R4, 1, P2 ;  /* 0x3f800000040c7808 */ /* 0x000fe40001000000 */
[----:B0-----:R-:W-:Y:S01]  /*05f0*/  CS2R R24, SRZ ;  /* 0x0000000000187805 */ /* 0x001fe2000001ff00 */
[----:B---3--:R-:W-:-:S04]  /*0600*/  IMAD.WIDE R22, R5, 0x4, R22 ;  /* 0x0000000405167825 */ /* 0x008fc800078e0216 */
[----:B------:R-:W-:Y:S01]  /*0610*/  @!P5 FMUL R12, R12, 16777216 ;  /* 0x4b8000000c0cd820 */ /* 0x000fe20000400000 */
[----:B------:R-:W2:Y:S01]  /*0620*/  @!P0 LDG.E.64 R24, desc[UR4][R22.64] ;  /* 0x0000000416188981 */ /* 0x000ea2000c1e1b00 */
[----:B------:R-:W-:Y:S02]  /*0630*/  FSEL R20, R4, 1, P3 ;  /* 0x3f80000004147808 */ /* 0x000fe40001800000 */
[----:B-1----:R-:W-:Y:S01]  /*0640*/  FMUL R4, R8, R12 ;  /* 0x0000000c08047220 */ /* 0x002fe20000400000 */
[----:B------:R-:W-:Y:S01]  /*0650*/  FADD R7, R7, R9 ;  /* 0x0000000907077221 */ /* 0x000fe20000000000 */
[----:B------:R-:W-:Y:S01]  /*0660*/  CS2R R8, SRZ ;  /* 0x0000000000087805 */ /* 0x000fe2000001ff00 */
[----:B------:R-:W-:-:S05]  /*0670*/  IMAD.WIDE R28, R0, 0x4, R28 ;  /* 0x00000004001c7825 */ /* 0x000fca00078e021c */
[----:B------:R0:W5:Y:S01]  /*0680*/  @!P0 LDG.E.EL.64 R8, desc[UR4][R28.64] ;  /* 0x000000041c088981 */ /* 0x000162000c2e1b00 */
[----:B------:R-:W-:Y:S01]  /*0690*/  @!P6 FMUL R20, R20, 16777216 ;  /* 0x4b8000001414e820 */ /* 0x000fe20000400000 */
[----:B0-----:R-:W0:Y:S01]  /*06a0*/  LDC.64 R28, c[0x0][0x270] ;  /* 0x00009c00ff1c7b82 */ /* 0x001e220000000a00 */
[----:B------:R-:W-:Y:S02]  /*06b0*/  FADD R0, R7, -R11 ;  /* 0x8000000b07007221 */ /* 0x000fe40000000000 */
[----:B------:R-:W-:Y:S02]  /*06c0*/  FMUL R10, R10, R20 ;  /* 0x000000140a0a7220 */ /* 0x000fe40000400000 */
[----:B------:R-:W-:Y:S01]  /*06d0*/  FMUL R0, R3, R0 ;  /* 0x0000000003007220 */ /* 0x000fe20000400000 */
[----:B------:R1:W-:Y:S03]  /*06e0*/  @!P0 STG.E.64 desc[UR4][R26.64], R6 ;  /* 0x000000061a008986 */ /* 0x0003e6000c101b04 */
[----:B------:R-:W-:Y:S01]  /*06f0*/  FFMA R0, R0, R21, R13 ;  /* 0x0000001500007223 */ /* 0x000fe2000000000d */
[----:B0-----:R-:W-:-:S04]  /*0700*/  IMAD.WIDE R28, R5, 0x4, R28 ;  /* 0x00000004051c7825 */ /* 0x001fc800078e021c */
[----:B--2---:R-:W-:Y:S01]  /*0710*/  FADD R16, R16, R24 ;  /* 0x0000001810107221 */ /* 0x004fe20000000000 */
[----:B------:R-:W-:-:S03]  /*0720*/  FADD R17, R17, R25 ;  /* 0x0000001911117221 */ /* 0x000fc60000000000 */
[----:B----4-:R-:W-:Y:S01]  /*0730*/  FADD R11, R16, -R18 ;  /* 0x80000012100b7221 */ /* 0x010fe20000000000 */
[----:B------:R-:W-:-:S03]  /*0740*/  FADD R19, R17, -R19 ;  /* 0x8000001311137221 */ /* 0x000fc60000000000 */
[----:B------:R-:W-:Y:S01]  /*0750*/  FMUL R11, R4, R11 ;  /* 0x0000000b040b7220 */ /* 0x000fe20000400000 */
[----:B------:R-:W-:Y:S01]  /*0760*/  FMUL R10, R10, R19 ;  /* 0x000000130a0a7220 */ /* 0x000fe20000400000 */
[----:B------:R1:W-:Y:S02]  /*0770*/  @!P0 STG.E.64 desc[UR4][R22.64], R16 ;  /* 0x0000001016008986 */ /* 0x0003e4000c101b04 */
[----:B-----5:R-:W-:Y:S01]  /*0780*/  FFMA R11, R11, R14, R8 ;  /* 0x0000000e0b0b7223 */ /* 0x020fe20000000008 */
[----:B------:R-:W-:-:S03]  /*0790*/  FFMA R9, R10, R15, R9 ;  /* 0x0000000f0a097223 */ /* 0x000fc60000000009 */
[----:B------:R-:W-:Y:S01]  /*07a0*/  FADD R2, R2, R11 ;  /* 0x0000000b02027221 */ /* 0x000fe20000000000 */
[----:B------:R-:W-:Y:S01]  /*07b0*/  FADD R3, R0, R9 ;  /* 0x0000000900037221 */ /* 0x000fe20000000000 */
[----:B------:R-:W-:Y:S06]  /*07c0*/  @P0 EXIT ;  /* 0x000000000000094d */ /* 0x000fec0003800000 */
[----:B------:R-:W-:Y:S01]  /*07d0*/  STG.E.64 desc[UR4][R28.64], R2 ;  /* 0x000000021c007986 */ /* 0x000fe2000c101b04 */
[----:B------:R-:W-:Y:S05]  /*07e0*/  EXIT ;  /* 0x000000000000794d */ /* 0x000fea0003800000 */
.L_x_0:
[----:B------:R-:W-:-:S00]  /*07f0*/  BRA `(.L_x_0) ;  /* 0xfffffffc00fc7947 */ /* 0x000fc0000383ffff */
[----:B------:R-:W-:-:S00]  /*0800*/  NOP ;  /* 0x0000000000007918 */ /* 0x000fc00000000000 */
[----:B------:R-:W-:-:S00]  /*0810*/  NOP ;  /* 0x0000000000007918 */ /* 0x000fc00000000000 */
[----:B------:R-:W-:-:S00]  /*0820*/  NOP ;  /* 0x0000000000007918 */ /* 0x000fc00000000000 */
[----:B------:R-:W-:-:S00]  /*0830*/  NOP ;  /* 0x0000000000007918 */ /* 0x000fc00000000000 */
[----:B------:R-:W-:-:S00]  /*0840*/  NOP ;  /* 0x0000000000007918 */ /* 0x000fc00000000000 */
[----:B------:R-:W-:-:S00]  /*0850*/  NOP ;  /* 0x0000000000007918 */ /* 0x000fc00000000000 */
[----:B------:R-:W-:-:S00]  /*0860*/  NOP ;  /* 0x0000000000007918 */ /* 0x000fc00000000000 */
[----:B------:R-:W-:-:S00]  /*0870*/  NOP ;  /* 0x0000000000007918 */ /* 0x000fc00000000000 */
.L_x_1:


//--------------------- .nv.global.init           --------------------------
	.section	.nv.global.init,"aw",@progbits
.nv.global.init:
	.type		_$_str,@object
	.size		_$_str,(_$_str_$_2 - _$_str)
_$_str:
        /*0000*/ 	.byte	0x5f, 0x5f, 0x43, 0x55, 0x44, 0x41, 0x5f, 0x46, 0x54, 0x5a, 0x00
	.type		_$_str_$_2,@object
	.size		_$_str_$_2,(.L_1 - _$_str_$_2)
_$_str_$_2:
        /*000b*/ 	.byte	0x5f, 0x5f, 0x43, 0x55, 0x44, 0x41, 0x5f, 0x50, 0x52, 0x45, 0x43, 0x5f, 0x53, 0x51, 0x52, 0x54
        /*001b*/ 	.byte	0x00
.L_1:


//--------------------- .nv.constant0.triton_poi_fused__native_batch_norm_legit_no_training_add_convolution_71 --------------------------
	.section	.nv.constant0.triton_poi_fused__native_batch_norm_legit_no_training_add_convolution_71,"a",@progbits
	.sectionflags	@""
	.align	4
.nv.constant0.triton_poi_fused__native_batch_norm_legit_no_training_add_convolution_71:
	.zero		636
